	.headerflags	@"EF_CUDA_TEXMODE_UNIFIED EF_CUDA_64BIT_ADDRESS EF_CUDA_ACCELERATORS EF_CUDA_SM90 EF_CUDA_VIRTUAL_SM(EF_CUDA_SM90)"
	.elftype	@"ET_EXEC"


//--------------------- .nv.info                  --------------------------
	.section	.nv.info,"",@"SHT_CUDA_INFO"
	.align	4


	//----- nvinfo : EIATTR_REGCOUNT
	.align		4
        /*0000*/ 	.byte	0x04, 0x2f
        /*0002*/ 	.short	(.L_3 - .L_2)
	.align		4
.L_2:
        /*0004*/ 	.word	index@(triton_poi_fused__native_batch_norm_legit_no_training_add_relu_22)
        /*0008*/ 	.word	0x00000020


	//----- nvinfo : EIATTR_MIN_STACK_SIZE
	.align		4
.L_3:
        /*000c*/ 	.byte	0x04, 0x12
        /*000e*/ 	.short	(.L_5 - .L_4)
	.align		4
.L_4:
        /*0010*/ 	.word	index@(triton_poi_fused__native_batch_norm_legit_no_training_add_relu_22)
        /*0014*/ 	.word	0x00000000


	//----- nvinfo : EIATTR_FRAME_SIZE
	.align		4
.L_5:
        /*0018*/ 	.byte	0x04, 0x11
        /*001a*/ 	.short	(.L_7 - .L_6)
	.align		4
.L_6:
        /*001c*/ 	.word	index@(triton_poi_fused__native_batch_norm_legit_no_training_add_relu_22)
        /*0020*/ 	.word	0x00000000


	//----- nvinfo : EIATTR_MIN_STACK_SIZE
	.align		4
.L_7:
        /*0024*/ 	.byte	0x04, 0x12
        /*0026*/ 	.short	(.L_9 - .L_8)
	.align		4
.L_8:
        /*0028*/ 	.word	index@(triton_poi_fused__native_batch_norm_legit_no_training_add_relu_22)
        /*002c*/ 	.word	0x00000000
.L_9:


//--------------------- .nv.info.triton_poi_fused__native_batch_norm_legit_no_training_add_relu_22 --------------------------
	.section	.nv.info.triton_poi_fused__native_batch_norm_legit_no_training_add_relu_22,"",@"SHT_CUDA_INFO"
	.sectionflags	@""
	.align	4


	//----- nvinfo : EIATTR_CUDA_API_VERSION
	.align		4
        /*0000*/ 	.byte	0x04, 0x37
        /*0002*/ 	.short	(.L_11 - .L_10)
.L_10:
        /*0004*/ 	.word	0x0000007c


	//----- nvinfo : EIATTR_KPARAM_INFO
	.align		4
.L_11:
        /*0008*/ 	.byte	0x04, 0x17
        /*000a*/ 	.short	(.L_13 - .L_12)
.L_12:
        /*000c*/ 	.word	0x00000000
        /*0010*/ 	.short	0x000b
        /*0012*/ 	.short	0x0058
        /*0014*/ 	.byte	0x00, 0xf0, 0x11, 0x00


	//----- nvinfo : EIATTR_KPARAM_INFO
	.align		4
.L_13:
        /*0018*/ 	.byte	0x04, 0x17
        /*001a*/ 	.short	(.L_15 - .L_14)
.L_14:
        /*001c*/ 	.word	0x00000000
        /*0020*/ 	.short	0x000a
        /*0022*/ 	.short	0x0050
        /*0024*/ 	.byte	0x00, 0xf4, 0x21, 0x00


	//----- nvinfo : EIATTR_KPARAM_INFO
	.align		4
.L_15:
        /*0028*/ 	.byte	0x04, 0x17
        /*002a*/ 	.short	(.L_17 - .L_16)
.L_16:
        /*002c*/ 	.word	0x00000000
        /*0030*/ 	.short	0x0009
        /*0032*/ 	.short	0x0048
        /*0034*/ 	.byte	0x00, 0xf4, 0x21, 0x00


	//----- nvinfo : EIATTR_KPARAM_INFO
	.align		4
.L_17:
        /*0038*/ 	.byte	0x04, 0x17
        /*003a*/ 	.short	(.L_19 - .L_18)
.L_18:
        /*003c*/ 	.word	0x00000000
        /*0040*/ 	.short	0x0008
        /*0042*/ 	.short	0x0040
        /*0044*/ 	.byte	0x00, 0xf4, 0x21, 0x00


	//----- nvinfo : EIATTR_KPARAM_INFO
	.align		4
.L_19:
        /*0048*/ 	.byte	0x04, 0x17
        /*004a*/ 	.short	(.L_21 - .L_20)
.L_20:
        /*004c*/ 	.word	0x00000000
        /*0050*/ 	.short	0x0007
        /*0052*/ 	.short	0x0038
        /*0054*/ 	.byte	0x00, 0xf4, 0x21, 0x00


	//----- nvinfo : EIATTR_KPARAM_INFO
	.align		4
.L_21:
        /*0058*/ 	.byte	0x04, 0x17
        /*005a*/ 	.short	(.L_23 - .L_22)
.L_22:
        /*005c*/ 	.word	0x00000000
        /*0060*/ 	.short	0x0006
        /*0062*/ 	.short	0x0030
        /*0064*/ 	.byte	0x00, 0xf4, 0x21, 0x00


	//----- nvinfo : EIATTR_KPARAM_INFO
	.align		4
.L_23:
        /*0068*/ 	.byte	0x04, 0x17
        /*006a*/ 	.short	(.L_25 - .L_24)
.L_24:
        /*006c*/ 	.word	0x00000000
        /*0070*/ 	.short	0x0005
        /*0072*/ 	.short	0x0028
        /*0074*/ 	.byte	0x00, 0xf4, 0x21, 0x00


	//----- nvinfo : EIATTR_KPARAM_INFO
	.align		4
.L_25:
        /*0078*/ 	.byte	0x04, 0x17
        /*007a*/ 	.short	(.L_27 - .L_26)
.L_26:
        /*007c*/ 	.word	0x00000000
        /*0080*/ 	.short	0x0004
        /*0082*/ 	.short	0x0020
        /*0084*/ 	.byte	0x00, 0xf4, 0x21, 0x00


	//----- nvinfo : EIATTR_KPARAM_INFO
	.align		4
.L_27:
        /*0088*/ 	.byte	0x04, 0x17
        /*008a*/ 	.short	(.L_29 - .L_28)
.L_28:
        /*008c*/ 	.word	0x00000000
        /*0090*/ 	.short	0x0003
        /*0092*/ 	.short	0x0018
        /*0094*/ 	.byte	0x00, 0xf4, 0x21, 0x00


	//----- nvinfo : EIATTR_KPARAM_INFO
	.align		4
.L_29:
        /*0098*/ 	.byte	0x04, 0x17
        /*009a*/ 	.short	(.L_31 - .L_30)
.L_30:
        /*009c*/ 	.word	0x00000000
        /*00a0*/ 	.short	0x0002
        /*00a2*/ 	.short	0x0010
        /*00a4*/ 	.byte	0x00, 0xf4, 0x21, 0x00


	//----- nvinfo : EIATTR_KPARAM_INFO
	.align		4
.L_31:
        /*00a8*/ 	.byte	0x04, 0x17
        /*00aa*/ 	.short	(.L_33 - .L_32)
.L_32:
        /*00ac*/ 	.word	0x00000000
        /*00b0*/ 	.short	0x0001
        /*00b2*/ 	.short	0x0008
        /*00b4*/ 	.byte	0x00, 0xf4, 0x21, 0x00


	//----- nvinfo : EIATTR_KPARAM_INFO
	.align		4
.L_33:
        /*00b8*/ 	.byte	0x04, 0x17
        /*00ba*/ 	.short	(.L_35 - .L_34)
.L_34:
        /*00bc*/ 	.word	0x00000000
        /*00c0*/ 	.short	0x0000
        /*00c2*/ 	.short	0x0000
        /*00c4*/ 	.byte	0x00, 0xf4, 0x21, 0x00


	//----- nvinfo : EIATTR_SPARSE_MMA_MASK
	.align		4
.L_35:
        /*00c8*/ 	.byte	0x03, 0x50
        /*00ca*/ 	.short	0x0000


	//----- nvinfo : EIATTR_MAXREG_COUNT
	.align		4
        /*00cc*/ 	.byte	0x03, 0x1b
        /*00ce*/ 	.short	0x00ff


	//----- nvinfo : EIATTR_EXIT_INSTR_OFFSETS
	.align		4
        /*00d0*/ 	.byte	0x04, 0x1c
        /*00d2*/ 	.short	(.L_37 - .L_36)


	//   ....[0]....
.L_36:
        /*00d4*/ 	.word	0x00000680


	//----- nvinfo : EIATTR_REQNTID
	.align		4
.L_37:
        /*00d8*/ 	.byte	0x04, 0x10
        /*00da*/ 	.short	(.L_39 - .L_38)
.L_38:
        /*00dc*/ 	.word	0x00000080
        /*00e0*/ 	.word	0x00000001
        /*00e4*/ 	.word	0x00000001


	//----- nvinfo : EIATTR_CBANK_PARAM_SIZE
	.align		4
.L_39:
        /*00e8*/ 	.byte	0x03, 0x19
        /*00ea*/ 	.short	0x005c


	//----- nvinfo : EIATTR_PARAM_CBANK
	.align		4
        /*00ec*/ 	.byte	0x04, 0x0a
        /*00ee*/ 	.short	(.L_41 - .L_40)
	.align		4
.L_40:
        /*00f0*/ 	.word	index@(.nv.constant0.triton_poi_fused__native_batch_norm_legit_no_training_add_relu_22)
        /*00f4*/ 	.short	0x0210
        /*00f6*/ 	.short	0x005c


	//----- nvinfo : EIATTR_SW_WAR
	.align		4
.L_41:
        /*00f8*/ 	.byte	0x04, 0x36
        /*00fa*/ 	.short	(.L_43 - .L_42)
.L_42:
        /*00fc*/ 	.word	0x00000008
.L_43:


//--------------------- .nv.callgraph             --------------------------
	.section	.nv.callgraph,"",@"SHT_CUDA_CALLGRAPH"
	.align	4
	.sectionentsize	8
	.align		4
        /*0000*/ 	.word	0x00000000
	.align		4
        /*0004*/ 	.word	0xffffffff
	.align		4
        /*0008*/ 	.word	0x00000000
	.align		4
        /*000c*/ 	.word	0xfffffffe
	.align		4
        /*0010*/ 	.word	0x00000000
	.align		4
        /*0014*/ 	.word	0xfffffffd
	.align		4
        /*0018*/ 	.word	0x00000000
	.align		4
        /*001c*/ 	.word	0xfffffffc


//--------------------- .nv.constant4             --------------------------
	.section	.nv.constant4,"a",@progbits
	.align	8
	.align		8
.nv.constant4:
        /*0000*/ 	.dword	_$_str
	.align		8
        /*0008*/ 	.dword	_$_str_$_2


//--------------------- .text.triton_poi_fused__native_batch_norm_legit_no_training_add_relu_22 --------------------------
	.section	.text.triton_poi_fused__native_batch_norm_legit_no_training_add_relu_22,"ax",@progbits
	.align	128
        .global         triton_poi_fused__native_batch_norm_legit_no_training_add_relu_22
        .type           triton_poi_fused__native_batch_norm_legit_no_training_add_relu_22,@function
        .size           triton_poi_fused__native_batch_norm_legit_no_training_add_relu_22,(.L_x_1 - triton_poi_fused__native_batch_norm_legit_no_training_add_relu_22)
        .other          triton_poi_fused__native_batch_norm_legit_no_training_add_relu_22,@"STO_CUDA_ENTRY STV_DEFAULT"
triton_poi_fused__native_batch_norm_legit_no_training_add_relu_22:
.text.triton_poi_fused__native_batch_norm_legit_no_training_add_relu_22:
[----:B------:R-:W-:Y:S01]  /*0000*/  LDC R1, c[0x0][0x28] ;  /* 0x00000a00ff017b82 */ /* 0x000fe20000000800 */
[----:B------:R-:W1:Y:S07]  /*0010*/  S2R R0, SR_TID.X ;  /* 0x0000000000007919 */ /* 0x000e6e0000002100 */
[----:B------:R-:W2:Y:S01]  /*0020*/  LDC.64 R6, c[0x0][0x228] ;  /* 0x00008a00ff067b82 */ /* 0x000ea20000000a00 */
[----:B------:R-:W-:Y:S01]  /*0030*/  ULDC.64 UR4, c[0x0][0x208] ;  /* 0x0000820000047ab9 */ /* 0x000fe20000000a00 */
[----:B------:R-:W3:Y:S06]  /*0040*/  S2R R5, SR_CTAID.X ;  /* 0x0000000000057919 */ /* 0x000eec0000002500 */
[----:B------:R-:W4:Y:S08]  /*0050*/  LDC.64 R12, c[0x0][0x218] ;  /* 0x00008600ff0c7b82 */ /* 0x000f300000000a00 */
[----:B------:R-:W5:Y:S08]  /*0060*/  LDC.64 R14, c[0x0][0x240] ;  /* 0x00009000ff0e7b82 */ /* 0x000f700000000a00 */
[----:B------:R-:W4:Y:S01]  /*0070*/  LDC.64 R16, c[0x0][0x220] ;  /* 0x00008800ff107b82 */ /* 0x000f220000000a00 */
[----:B-1----:R-:W-:-:S07]  /*0080*/  SHF.L.U32 R0, R0, 0x1, RZ ;  /* 0x0000000100007819 */ /* 0x002fce00000006ff */
[----:B------:R-:W1:Y:S01]  /*0090*/  LDC.64 R18, c[0x0][0x248] ;  /* 0x00009200ff127b82 */ /* 0x000e620000000a00 */
[----:B---3--:R-:W-:Y:S02]  /*00a0*/  SHF.R.S32.HI R3, RZ, 0x17, R5 ;  /* 0x00000017ff037819 */ /* 0x008fe40000011405 */
[----:B------:R-:W-:Y:S02]  /*00b0*/  LOP3.LUT R0, R0, 0xfe, RZ, 0xc0, !PT ;  /* 0x000000fe00007812 */ /* 0x000fe400078ec0ff */
[----:B------:R-:W-:-:S03]  /*00c0*/  SGXT R3, R3, 0x1 ;  /* 0x000000010303781a */ /* 0x000fc60000000200 */
[----:B------:R-:W3:Y:S01]  /*00d0*/  LDC.64 R8, c[0x0][0x238] ;  /* 0x00008e00ff087b82 */ /* 0x000ee20000000a00 */
[----:B------:R-:W-:-:S04]  /*00e0*/  LEA R0, R5, R0, 0x8 ;  /* 0x0000000005007211 */ /* 0x000fc800078e40ff */
[----:B------:R-:W-:-:S03]  /*00f0*/  LEA.HI R4, R3, R0, RZ, 0xa ;  /* 0x0000000003047211 */ /* 0x000fc600078f50ff */
[----:B------:R-:W1:Y:S01]  /*0100*/  LDC.64 R2, c[0x0][0x250] ;  /* 0x00009400ff027b82 */ /* 0x000e620000000a00 */
[----:B------:R-:W-:-:S04]  /*0110*/  LOP3.LUT R21, R4, 0xfffffc00, RZ, 0xc0, !PT ;  /* 0xfffffc0004157812 */ /* 0x000fc800078ec0ff */
[----:B------:R-:W-:-:S03]  /*0120*/  IADD3 R21, R0, -R21, RZ ;  /* 0x8000001500157210 */ /* 0x000fc60007ffe0ff */
[----:B------:R-:W3:Y:S02]  /*0130*/  LDC.64 R22, c[0x0][0x230] ;  /* 0x00008c00ff167b82 */ /* 0x000ee40000000a00 */
[----:B--2---:R-:W-:-:S06]  /*0140*/  IMAD.WIDE R6, R21, 0x4, R6 ;  /* 0x0000000415067825 */ /* 0x004fcc00078e0206 */
[----:B------:R-:W2:Y:S01]  /*0150*/  LDG.E.EL.64 R6, desc[UR4][R6.64] ;  /* 0x0000000406067981 */ /* 0x000ea2000c2e1b00 */
[----:B------:R-:W3:Y:S01]  /*0160*/  LDC.64 R10, c[0x0][0x258] ;  /* 0x00009600ff0a7b82 */ /* 0x000ee20000000a00 */
[----:B01----:R-:W-:-:S07]  /*0170*/  IMAD.WIDE R2, R21, 0x4, R2 ;  /* 0x0000000415027825 */ /* 0x003fce00078e0202 */
[----:B------:R-:W0:Y:S01]  /*0180*/  LDC.64 R4, c[0x0][0x260] ;  /* 0x00009800ff047b82 */ /* 0x000e220000000a00 */
[----:B------:R-:W2:Y:S01]  /*0190*/  LDG.E.EL.64 R2, desc[UR4][R2.64] ;  /* 0x0000000402027981 */ /* 0x000ea2000c2e1b00 */
[----:B----4-:R-:W-:-:S04]  /*01a0*/  IMAD.WIDE R12, R0, 0x4, R12 ;  /* 0x00000004000c7825 */ /* 0x010fc800078e020c */
[----:B-----5:R-:W-:Y:S02]  /*01b0*/  IMAD.WIDE R14, R0, 0x4, R14 ;  /* 0x00000004000e7825 */ /* 0x020fe400078e020e */
[----:B------:R-:W4:Y:S02]  /*01c0*/  LDG.E.64 R12, desc[UR4][R12.64] ;  /* 0x000000040c0c7981 */ /* 0x000f24000c1e1b00 */
[C---:B------:R-:W-:Y:S02]  /*01d0*/  IMAD.WIDE R16, R21.reuse, 0x4, R16 ;  /* 0x0000000415107825 */ /* 0x040fe400078e0210 */
[----:B------:R-:W5:Y:S02]  /*01e0*/  LDG.E.64 R14, desc[UR4][R14.64] ;  /* 0x000000040e0e7981 */ /* 0x000f64000c1e1b00 */
[C---:B------:R-:W-:Y:S02]  /*01f0*/  IMAD.WIDE R18, R21.reuse, 0x4, R18 ;  /* 0x0000000415127825 */ /* 0x040fe400078e0212 */
[----:B------:R-:W4:Y:S02]  /*0200*/  LDG.E.EL.64 R16, desc[UR4][R16.64] ;  /* 0x0000000410107981 */ /* 0x000f24000c2e1b00 */
[----:B---3--:R-:W-:-:S02]  /*0210*/  IMAD.WIDE R24, R21, 0x4, R8 ;  /* 0x0000000415187825 */ /* 0x008fc400078e0208 */
[----:B------:R-:W5:Y:S02]  /*0220*/  LDG.E.EL.64 R18, desc[UR4][R18.64] ;  /* 0x0000000412127981 */ /* 0x000f64000c2e1b00 */
[----:B------:R-:W-:-:S04]  /*0230*/  IMAD.WIDE R22, R21, 0x4, R22 ;  /* 0x0000000415167825 */ /* 0x000fc800078e0216 */
[C---:B------:R-:W-:Y:S02]  /*0240*/  IMAD.WIDE R10, R21.reuse, 0x4, R10 ;  /* 0x00000004150a7825 */ /* 0x040fe400078e020a */
[----:B------:R-:W3:Y:S02]  /*0250*/  LDG.E.EL.64 R22, desc[UR4][R22.64] ;  /* 0x0000000416167981 */ /* 0x000ee4000c2e1b00 */
[----:B0-----:R-:W-:Y:S02]  /*0260*/  IMAD.WIDE R8, R21, 0x4, R4 ;  /* 0x0000000415087825 */ /* 0x001fe400078e0204 */
[----:B------:R0:W3:Y:S04]  /*0270*/  LDG.E.EL.64 R4, desc[UR4][R24.64] ;  /* 0x0000000418047981 */ /* 0x0000e8000c2e1b00 */
[----:B------:R-:W3:Y:S04]  /*0280*/  LDG.E.EL.64 R10, desc[UR4][R10.64] ;  /* 0x000000040a0a7981 */ /* 0x000ee8000c2e1b00 */
[----:B------:R-:W3:Y:S01]  /*0290*/  LDG.E.EL.64 R8, desc[UR4][R8.64] ;  /* 0x0000000408087981 */ /* 0x000ee2000c2e1b00 */
[----:B--2---:R-:W-:Y:S01]  /*02a0*/  FADD R6, R6, 9.9999997473787516356e-06 ;  /* 0x3727c5ac06067421 */ /* 0x004fe20000000000 */
[----:B------:R-:W-:-:S05]  /*02b0*/  FADD R7, R7, 9.9999997473787516356e-06 ;  /* 0x3727c5ac07077421 */ /* 0x000fca0000000000 */
[----:B------:R-:W1:Y:S01]  /*02c0*/  MUFU.SQRT R6, R6 ;  /* 0x0000000600067308 */ /* 0x000e620000002000 */
[----:B------:R-:W-:Y:S01]  /*02d0*/  FADD R20, R2, 9.9999997473787516356e-06 ;  /* 0x3727c5ac02147421 */ /* 0x000fe20000000000 */
[----:B------:R-:W-:-:S06]  /*02e0*/  FADD R3, R3, 9.9999997473787516356e-06 ;  /* 0x3727c5ac03037421 */ /* 0x000fcc0000000000 */
[----:B------:R-:W2:Y:S08]  /*02f0*/  MUFU.SQRT R21, R7 ;  /* 0x0000000700157308 */ /* 0x000eb00000002000 */
[----:B------:R-:W4:Y:S01]  /*0300*/  MUFU.SQRT R26, R20 ;  /* 0x00000014001a7308 */ /* 0x000f220000002000 */
[----:B-1----:R-:W-:-:S07]  /*0310*/  FSETP.GT.AND P6, PT, R6, 8.50705917302346158658e+37, PT ;  /* 0x7e8000000600780b */ /* 0x002fce0003fc4000 */
[----:B0-----:R-:W0:Y:S01]  /*0320*/  MUFU.SQRT R25, R3 ;  /* 0x0000000300197308 */ /* 0x001e220000002000 */
[----:B------:R-:W-:Y:S01]  /*0330*/  HFMA2.MMA R2, -RZ, RZ, 1.625, 0 ;  /* 0x3e800000ff027435 */ /* 0x000fe200000001ff */
[----:B------:R-:W-:Y:S02]  /*0340*/  FSETP.GEU.AND P5, PT, R6, 1.175494350822287508e-38, PT ;  /* 0x008000000600780b */ /* 0x000fe40003fae000 */
[C---:B--2---:R-:W-:Y:S02]  /*0350*/  FSETP.GT.AND P4, PT, R21.reuse, 8.50705917302346158658e+37, PT ;  /* 0x7e8000001500780b */ /* 0x044fe40003f84000 */
[C---:B----4-:R-:W-:Y:S02]  /*0360*/  FSETP.GT.AND P3, PT, R26.reuse, 8.50705917302346158658e+37, PT ;  /* 0x7e8000001a00780b */ /* 0x050fe40003f64000 */
[----:B------:R-:W-:Y:S01]  /*0370*/  FSETP.GEU.AND P0, PT, R26, 1.175494350822287508e-38, PT ;  /* 0x008000001a00780b */ /* 0x000fe20003f0e000 */
[----:B------:R-:W-:Y:S01]  /*0380*/  @P6 FMUL R6, R6, 0.25 ;  /* 0x3e80000006066820 */ /* 0x000fe20000400000 */
[----:B------:R-:W-:-:S02]  /*0390*/  FSETP.GEU.AND P2, PT, R21, 1.175494350822287508e-38, PT ;  /* 0x008000001500780b */ /* 0x000fc40003f4e000 */
[C---:B0-----:R-:W-:Y:S02]  /*03a0*/  FSETP.GT.AND P1, PT, R25.reuse, 8.50705917302346158658e+37, PT ;  /* 0x7e8000001900780b */ /* 0x041fe40003f24000 */
[----:B------:R-:W-:Y:S02]  /*03b0*/  FSEL R3, R2, 1, P6 ;  /* 0x3f80000002037808 */ /* 0x000fe40003000000 */
[----:B------:R-:W-:Y:S01]  /*03c0*/  FSETP.GEU.AND P6, PT, R25, 1.175494350822287508e-38, PT ;  /* 0x008000001900780b */ /* 0x000fe20003fce000 */
[----:B------:R-:W-:Y:S02]  /*03d0*/  @!P5 FMUL R6, R6, 16777216 ;  /* 0x4b8000000606d820 */ /* 0x000fe40000400000 */
[----:B------:R-:W-:Y:S01]  /*03e0*/  @P3 FMUL R26, R26, 0.25 ;  /* 0x3e8000001a1a3820 */ /* 0x000fe20000400000 */
[----:B------:R-:W-:Y:S01]  /*03f0*/  @P4 FMUL R21, R21, 0.25 ;  /* 0x3e80000015154820 */ /* 0x000fe20000400000 */
[----:B------:R-:W0:Y:S02]  /*0400*/  MUFU.RCP R20, R6 ;  /* 0x0000000600147308 */ /* 0x000e240000001000 */
[----:B------:R-:W-:Y:S01]  /*0410*/  @!P0 FMUL R26, R26, 16777216 ;  /* 0x4b8000001a1a8820 */ /* 0x000fe20000400000 */
[----:B------:R-:W-:Y:S01]  /*0420*/  @!P2 FMUL R21, R21, 16777216 ;  /* 0x4b8000001515a820 */ /* 0x000fe20000400000 */
[----:B------:R-:W-:-:S04]  /*0430*/  @P1 FMUL R25, R25, 0.25 ;  /* 0x3e80000019191820 */ /* 0x000fc80000400000 */
[----:B------:R-:W-:Y:S01]  /*0440*/  @!P6 FMUL R25, R25, 16777216 ;  /* 0x4b8000001919e820 */ /* 0x000fe20000400000 */
[----:B------:R-:W1:Y:S01]  /*0450*/  MUFU.RCP R7, R26 ;  /* 0x0000001a00077308 */ /* 0x000e620000001000 */
[----:B------:R-:W-:Y:S01]  /*0460*/  @!P5 FMUL R3, R3, 16777216 ;  /* 0x4b8000000303d820 */ /* 0x000fe20000400000 */
[----:B------:R-:W-:-:S06]  /*0470*/  FSEL R28, R2, 1, P3 ;  /* 0x3f800000021c7808 */ /* 0x000fcc0001800000 */
[----:B------:R-:W2:Y:S01]  /*0480*/  MUFU.RCP R21, R21 ;  /* 0x0000001500157308 */ /* 0x000ea20000001000 */
[----:B------:R-:W-:-:S07]  /*0490*/  FSEL R24, R2, 1, P4 ;  /* 0x3f80000002187808 */ /* 0x000fce0002000000 */
[----:B------:R-:W4:Y:S01]  /*04a0*/  MUFU.RCP R6, R25 ;  /* 0x0000001900067308 */ /* 0x000f220000001000 */
[----:B------:R-:W-:Y:S01]  /*04b0*/  FSEL R27, R2, 1, P1 ;  /* 0x3f800000021b7808 */ /* 0x000fe20000800000 */
[----:B0-----:R-:W-:Y:S01]  /*04c0*/  FMUL R20, R20, R3 ;  /* 0x0000000314147220 */ /* 0x001fe20000400000 */
[----:B------:R-:W-:Y:S01]  /*04d0*/  @!P0 FMUL R28, R28, 16777216 ;  /* 0x4b8000001c1c8820 */ /* 0x000fe20000400000 */
[----:B------:R-:W0:Y:S01]  /*04e0*/  LDC.64 R2, c[0x0][0x210] ;  /* 0x00008400ff027b82 */ /* 0x000e220000000a00 */
[----:B------:R-:W-:Y:S01]  /*04f0*/  @!P2 FMUL R24, R24, 16777216 ;  /* 0x4b8000001818a820 */ /* 0x000fe20000400000 */
[----:B------:R-:W-:Y:S01]  /*0500*/  @!P6 FMUL R27, R27, 16777216 ;  /* 0x4b8000001b1be820 */ /* 0x000fe20000400000 */
[----:B-1----:R-:W-:Y:S01]  /*0510*/  FMUL R7, R7, R28 ;  /* 0x0000001c07077220 */ /* 0x002fe20000400000 */
[----:B------:R-:W-:Y:S01]  /*0520*/  FADD R29, R12, -R16 ;  /* 0x800000100c1d7221 */ /* 0x000fe20000000000 */
[----:B-----5:R-:W-:Y:S01]  /*0530*/  FADD R14, R14, -R18 ;  /* 0x800000120e0e7221 */ /* 0x020fe20000000000 */
[----:B--2---:R-:W-:Y:S01]  /*0540*/  FMUL R21, R21, R24 ;  /* 0x0000001815157220 */ /* 0x004fe20000400000 */
[----:B------:R-:W-:Y:S01]  /*0550*/  FADD R12, R13, -R17 ;  /* 0x800000110d0c7221 */ /* 0x000fe20000000000 */
[----:B------:R-:W-:Y:S01]  /*0560*/  FADD R15, R15, -R19 ;  /* 0x800000130f0f7221 */ /* 0x000fe20000000000 */
[----:B------:R-:W-:Y:S01]  /*0570*/  FMUL R29, R20, R29 ;  /* 0x0000001d141d7220 */ /* 0x000fe20000400000 */
[----:B------:R-:W-:Y:S01]  /*0580*/  FMUL R7, R7, R14 ;  /* 0x0000000e07077220 */ /* 0x000fe20000400000 */
[----:B----4-:R-:W-:Y:S01]  /*0590*/  FMUL R6, R6, R27 ;  /* 0x0000001b06067220 */ /* 0x010fe20000400000 */
[----:B------:R-:W-:Y:S01]  /*05a0*/  FMUL R12, R21, R12 ;  /* 0x0000000c150c7220 */ /* 0x000fe20000400000 */
[----:B---3--:R-:W-:Y:S01]  /*05b0*/  FFMA R4, R22, R29, R4 ;  /* 0x0000001d16047223 */ /* 0x008fe20000000004 */
[----:B------:R-:W-:Y:S01]  /*05c0*/  FFMA R7, R10, R7, R8 ;  /* 0x000000070a077223 */ /* 0x000fe20000000008 */
[----:B------:R-:W-:Y:S01]  /*05d0*/  FMUL R6, R6, R15 ;  /* 0x0000000f06067220 */ /* 0x000fe20000400000 */
[----:B------:R-:W-:-:S03]  /*05e0*/  FFMA R5, R23, R12, R5 ;  /* 0x0000000c17057223 */ /* 0x000fc60000000005 */
[----:B------:R-:W-:Y:S01]  /*05f0*/  FFMA R6, R11, R6, R9 ;  /* 0x000000060b067223 */ /* 0x000fe20000000009 */
[C---:B------:R-:W-:Y:S01]  /*0600*/  FSETP.GEU.AND P0, PT, R4.reuse, -R7, PT ;  /* 0x800000070400720b */ /* 0x040fe20003f0e000 */
[----:B------:R-:W-:Y:S02]  /*0610*/  FADD R4, R4, R7 ;  /* 0x0000000704047221 */ /* 0x000fe40000000000 */
[C---:B------:R-:W-:Y:S01]  /*0620*/  FADD R7, R5.reuse, R6 ;  /* 0x0000000605077221 */ /* 0x040fe20000000000 */
[----:B------:R-:W-:Y:S01]  /*0630*/  FSETP.GEU.AND P1, PT, R5, -R6, PT ;  /* 0x800000060500720b */ /* 0x000fe20003f2e000 */
[----:B0-----:R-:W-:Y:S01]  /*0640*/  IMAD.WIDE R2, R0, 0x4, R2 ;  /* 0x0000000400027825 */ /* 0x001fe200078e0202 */
[----:B------:R-:W-:Y:S02]  /*0650*/  FSEL R4, R4, RZ, P0 ;  /* 0x000000ff04047208 */ /* 0x000fe40000000000 */
[----:B------:R-:W-:-:S05]  /*0660*/  FSEL R5, R7, RZ, P1 ;  /* 0x000000ff07057208 */ /* 0x000fca0000800000 */
[----:B------:R-:W-:Y:S01]  /*0670*/  STG.E.64 desc[UR4][R2.64], R4 ;  /* 0x0000000402007986 */ /* 0x000fe2000c101b04 */
[----:B------:R-:W-:Y:S05]  /*0680*/  EXIT ;  /* 0x000000000000794d */ /* 0x000fea0003800000 */
.L_x_0:
[----:B------:R-:W-:-:S00]  /*0690*/  BRA `(.L_x_0) ;  /* 0xfffffffc00fc7947 */ /* 0x000fc0000383ffff */
[----:B------:R-:W-:-:S00]  /*06a0*/  NOP ;  /* 0x0000000000007918 */ /* 0x000fc00000000000 */
        /* <DEDUP_REMOVED lines=13> */
.L_x_1:


//--------------------- .nv.global.init           --------------------------
	.section	.nv.global.init,"aw",@progbits
.nv.global.init:
	.type		_$_str,@object
	.size		_$_str,(_$_str_$_2 - _$_str)
_$_str:
        /*0000*/ 	.byte	0x5f, 0x5f, 0x43, 0x55, 0x44, 0x41, 0x5f, 0x46, 0x54, 0x5a, 0x00
	.type		_$_str_$_2,@object
	.size		_$_str_$_2,(.L_1 - _$_str_$_2)
_$_str_$_2:
        /*000b*/ 	.byte	0x5f, 0x5f, 0x43, 0x55, 0x44, 0x41, 0x5f, 0x50, 0x52, 0x45, 0x43, 0x5f, 0x53, 0x51, 0x52, 0x54
        /*001b*/ 	.byte	0x00
.L_1:


//--------------------- .nv.constant0.triton_poi_fused__native_batch_norm_legit_no_training_add_relu_22 --------------------------
	.section	.nv.constant0.triton_poi_fused__native_batch_norm_legit_no_training_add_relu_22,"a",@progbits
	.sectionflags	@""
	.align	4
.nv.constant0.triton_poi_fused__native_batch_norm_legit_no_training_add_relu_22:
	.zero		620
